	.headerflags	@"EF_CUDA_TEXMODE_UNIFIED EF_CUDA_64BIT_ADDRESS EF_CUDA_ACCELERATORS EF_CUDA_SM90 EF_CUDA_VIRTUAL_SM(EF_CUDA_SM90)"
	.elftype	@"ET_EXEC"


//--------------------- .nv.info                  --------------------------
	.section	.nv.info,"",@"SHT_CUDA_INFO"
	.align	4


	//----- nvinfo : EIATTR_REGCOUNT
	.align		4
        /*0000*/ 	.byte	0x04, 0x2f
        /*0002*/ 	.short	(.L_3 - .L_2)
	.align		4
.L_2:
        /*0004*/ 	.word	index@(triton_poi_fused__native_batch_norm_legit_no_training_add_relu_20)
        /*0008*/ 	.word	0x00000026


	//----- nvinfo : EIATTR_MIN_STACK_SIZE
	.align		4
.L_3:
        /*000c*/ 	.byte	0x04, 0x12
        /*000e*/ 	.short	(.L_5 - .L_4)
	.align		4
.L_4:
        /*0010*/ 	.word	index@(triton_poi_fused__native_batch_norm_legit_no_training_add_relu_20)
        /*0014*/ 	.word	0x00000000


	//----- nvinfo : EIATTR_FRAME_SIZE
	.align		4
.L_5:
        /*0018*/ 	.byte	0x04, 0x11
        /*001a*/ 	.short	(.L_7 - .L_6)
	.align		4
.L_6:
        /*001c*/ 	.word	index@(triton_poi_fused__native_batch_norm_legit_no_training_add_relu_20)
        /*0020*/ 	.word	0x00000000


	//----- nvinfo : EIATTR_MIN_STACK_SIZE
	.align		4
.L_7:
        /*0024*/ 	.byte	0x04, 0x12
        /*0026*/ 	.short	(.L_9 - .L_8)
	.align		4
.L_8:
        /*0028*/ 	.word	index@(triton_poi_fused__native_batch_norm_legit_no_training_add_relu_20)
        /*002c*/ 	.word	0x00000000
.L_9:


//--------------------- .nv.info.triton_poi_fused__native_batch_norm_legit_no_training_add_relu_20 --------------------------
	.section	.nv.info.triton_poi_fused__native_batch_norm_legit_no_training_add_relu_20,"",@"SHT_CUDA_INFO"
	.sectionflags	@""
	.align	4


	//----- nvinfo : EIATTR_CUDA_API_VERSION
	.align		4
        /*0000*/ 	.byte	0x04, 0x37
        /*0002*/ 	.short	(.L_11 - .L_10)
.L_10:
        /*0004*/ 	.word	0x0000007c


	//----- nvinfo : EIATTR_KPARAM_INFO
	.align		4
.L_11:
        /*0008*/ 	.byte	0x04, 0x17
        /*000a*/ 	.short	(.L_13 - .L_12)
.L_12:
        /*000c*/ 	.word	0x00000000
        /*0010*/ 	.short	0x000b
        /*0012*/ 	.short	0x0058
        /*0014*/ 	.byte	0x00, 0xf0, 0x11, 0x00


	//----- nvinfo : EIATTR_KPARAM_INFO
	.align		4
.L_13:
        /*0018*/ 	.byte	0x04, 0x17
        /*001a*/ 	.short	(.L_15 - .L_14)
.L_14:
        /*001c*/ 	.word	0x00000000
        /*0020*/ 	.short	0x000a
        /*0022*/ 	.short	0x0050
        /*0024*/ 	.byte	0x00, 0xf4, 0x21, 0x00


	//----- nvinfo : EIATTR_KPARAM_INFO
	.align		4
.L_15:
        /*0028*/ 	.byte	0x04, 0x17
        /*002a*/ 	.short	(.L_17 - .L_16)
.L_16:
        /*002c*/ 	.word	0x00000000
        /*0030*/ 	.short	0x0009
        /*0032*/ 	.short	0x0048
        /*0034*/ 	.byte	0x00, 0xf4, 0x21, 0x00


	//----- nvinfo : EIATTR_KPARAM_INFO
	.align		4
.L_17:
        /*0038*/ 	.byte	0x04, 0x17
        /*003a*/ 	.short	(.L_19 - .L_18)
.L_18:
        /*003c*/ 	.word	0x00000000
        /*0040*/ 	.short	0x0008
        /*0042*/ 	.short	0x0040
        /*0044*/ 	.byte	0x00, 0xf4, 0x21, 0x00


	//----- nvinfo : EIATTR_KPARAM_INFO
	.align		4
.L_19:
        /*0048*/ 	.byte	0x04, 0x17
        /*004a*/ 	.short	(.L_21 - .L_20)
.L_20:
        /*004c*/ 	.word	0x00000000
        /*0050*/ 	.short	0x0007
        /*0052*/ 	.short	0x0038
        /*0054*/ 	.byte	0x00, 0xf4, 0x21, 0x00


	//----- nvinfo : EIATTR_KPARAM_INFO
	.align		4
.L_21:
        /*0058*/ 	.byte	0x04, 0x17
        /*005a*/ 	.short	(.L_23 - .L_22)
.L_22:
        /*005c*/ 	.word	0x00000000
        /*0060*/ 	.short	0x0006
        /*0062*/ 	.short	0x0030
        /*0064*/ 	.byte	0x00, 0xf4, 0x21, 0x00


	//----- nvinfo : EIATTR_KPARAM_INFO
	.align		4
.L_23:
        /*0068*/ 	.byte	0x04, 0x17
        /*006a*/ 	.short	(.L_25 - .L_24)
.L_24:
        /*006c*/ 	.word	0x00000000
        /*0070*/ 	.short	0x0005
        /*0072*/ 	.short	0x0028
        /*0074*/ 	.byte	0x00, 0xf4, 0x21, 0x00


	//----- nvinfo : EIATTR_KPARAM_INFO
	.align		4
.L_25:
        /*0078*/ 	.byte	0x04, 0x17
        /*007a*/ 	.short	(.L_27 - .L_26)
.L_26:
        /*007c*/ 	.word	0x00000000
        /*0080*/ 	.short	0x0004
        /*0082*/ 	.short	0x0020
        /*0084*/ 	.byte	0x00, 0xf4, 0x21, 0x00


	//----- nvinfo : EIATTR_KPARAM_INFO
	.align		4
.L_27:
        /*0088*/ 	.byte	0x04, 0x17
        /*008a*/ 	.short	(.L_29 - .L_28)
.L_28:
        /*008c*/ 	.word	0x00000000
        /*0090*/ 	.short	0x0003
        /*0092*/ 	.short	0x0018
        /*0094*/ 	.byte	0x00, 0xf4, 0x21, 0x00


	//----- nvinfo : EIATTR_KPARAM_INFO
	.align		4
.L_29:
        /*0098*/ 	.byte	0x04, 0x17
        /*009a*/ 	.short	(.L_31 - .L_30)
.L_30:
        /*009c*/ 	.word	0x00000000
        /*00a0*/ 	.short	0x0002
        /*00a2*/ 	.short	0x0010
        /*00a4*/ 	.byte	0x00, 0xf4, 0x21, 0x00


	//----- nvinfo : EIATTR_KPARAM_INFO
	.align		4
.L_31:
        /*00a8*/ 	.byte	0x04, 0x17
        /*00aa*/ 	.short	(.L_33 - .L_32)
.L_32:
        /*00ac*/ 	.word	0x00000000
        /*00b0*/ 	.short	0x0001
        /*00b2*/ 	.short	0x0008
        /*00b4*/ 	.byte	0x00, 0xf4, 0x21, 0x00


	//----- nvinfo : EIATTR_KPARAM_INFO
	.align		4
.L_33:
        /*00b8*/ 	.byte	0x04, 0x17
        /*00ba*/ 	.short	(.L_35 - .L_34)
.L_34:
        /*00bc*/ 	.word	0x00000000
        /*00c0*/ 	.short	0x0000
        /*00c2*/ 	.short	0x0000
        /*00c4*/ 	.byte	0x00, 0xf4, 0x21, 0x00


	//----- nvinfo : EIATTR_SPARSE_MMA_MASK
	.align		4
.L_35:
        /*00c8*/ 	.byte	0x03, 0x50
        /*00ca*/ 	.short	0x0000


	//----- nvinfo : EIATTR_MAXREG_COUNT
	.align		4
        /*00cc*/ 	.byte	0x03, 0x1b
        /*00ce*/ 	.short	0x00ff


	//----- nvinfo : EIATTR_EXIT_INSTR_OFFSETS
	.align		4
        /*00d0*/ 	.byte	0x04, 0x1c
        /*00d2*/ 	.short	(.L_37 - .L_36)


	//   ....[0]....
.L_36:
        /*00d4*/ 	.word	0x00000a20


	//----- nvinfo : EIATTR_REQNTID
	.align		4
.L_37:
        /*00d8*/ 	.byte	0x04, 0x10
        /*00da*/ 	.short	(.L_39 - .L_38)
.L_38:
        /*00dc*/ 	.word	0x00000080
        /*00e0*/ 	.word	0x00000001
        /*00e4*/ 	.word	0x00000001


	//----- nvinfo : EIATTR_CBANK_PARAM_SIZE
	.align		4
.L_39:
        /*00e8*/ 	.byte	0x03, 0x19
        /*00ea*/ 	.short	0x005c


	//----- nvinfo : EIATTR_PARAM_CBANK
	.align		4
        /*00ec*/ 	.byte	0x04, 0x0a
        /*00ee*/ 	.short	(.L_41 - .L_40)
	.align		4
.L_40:
        /*00f0*/ 	.word	index@(.nv.constant0.triton_poi_fused__native_batch_norm_legit_no_training_add_relu_20)
        /*00f4*/ 	.short	0x0210
        /*00f6*/ 	.short	0x005c


	//----- nvinfo : EIATTR_SW_WAR
	.align		4
.L_41:
        /*00f8*/ 	.byte	0x04, 0x36
        /*00fa*/ 	.short	(.L_43 - .L_42)
.L_42:
        /*00fc*/ 	.word	0x00000008
.L_43:


//--------------------- .nv.callgraph             --------------------------
	.section	.nv.callgraph,"",@"SHT_CUDA_CALLGRAPH"
	.align	4
	.sectionentsize	8
	.align		4
        /*0000*/ 	.word	0x00000000
	.align		4
        /*0004*/ 	.word	0xffffffff
	.align		4
        /*0008*/ 	.word	0x00000000
	.align		4
        /*000c*/ 	.word	0xfffffffe
	.align		4
        /*0010*/ 	.word	0x00000000
	.align		4
        /*0014*/ 	.word	0xfffffffd
	.align		4
        /*0018*/ 	.word	0x00000000
	.align		4
        /*001c*/ 	.word	0xfffffffc


//--------------------- .nv.constant4             --------------------------
	.section	.nv.constant4,"a",@progbits
	.align	8
	.align		8
.nv.constant4:
        /*0000*/ 	.dword	_$_str
	.align		8
        /*0008*/ 	.dword	_$_str_$_2


//--------------------- .text.triton_poi_fused__native_batch_norm_legit_no_training_add_relu_20 --------------------------
	.section	.text.triton_poi_fused__native_batch_norm_legit_no_training_add_relu_20,"ax",@progbits
	.align	128
        .global         triton_poi_fused__native_batch_norm_legit_no_training_add_relu_20
        .type           triton_poi_fused__native_batch_norm_legit_no_training_add_relu_20,@function
        .size           triton_poi_fused__native_batch_norm_legit_no_training_add_relu_20,(.L_x_1 - triton_poi_fused__native_batch_norm_legit_no_training_add_relu_20)
        .other          triton_poi_fused__native_batch_norm_legit_no_training_add_relu_20,@"STO_CUDA_ENTRY STV_DEFAULT"
triton_poi_fused__native_batch_norm_legit_no_training_add_relu_20:
.text.triton_poi_fused__native_batch_norm_legit_no_training_add_relu_20:
[----:B------:R-:W-:Y:S01]  /*0000*/  LDC R1, c[0x0][0x28] ;  /* 0x00000a00ff017b82 */ /* 0x000fe20000000800 */
[----:B------:R-:W1:Y:S07]  /*0010*/  S2R R0, SR_TID.X ;  /* 0x0000000000007919 */ /* 0x000e6e0000002100 */
[----:B------:R-:W2:Y:S01]  /*0020*/  LDC.64 R16, c[0x0][0x228] ;  /* 0x00008a00ff107b82 */ /* 0x000ea20000000a00 */
[----:B------:R-:W-:Y:S01]  /*0030*/  ULDC.64 UR4, c[0x0][0x208] ;  /* 0x0000820000047ab9 */ /* 0x000fe20000000a00 */
[----:B------:R-:W3:Y:S06]  /*0040*/  S2R R5, SR_CTAID.X ;  /* 0x0000000000057919 */ /* 0x000eec0000002500 */
[----:B------:R-:W4:Y:S08]  /*0050*/  LDC.64 R32, c[0x0][0x218] ;  /* 0x00008600ff207b82 */ /* 0x000f300000000a00 */
[----:B------:R-:W5:Y:S08]  /*0060*/  LDC.64 R28, c[0x0][0x220] ;  /* 0x00008800ff1c7b82 */ /* 0x000f700000000a00 */
[----:B------:R-:W5:Y:S01]  /*0070*/  LDC.64 R20, c[0x0][0x230] ;  /* 0x00008c00ff147b82 */ /* 0x000f620000000a00 */
[----:B-1----:R-:W-:-:S07]  /*0080*/  SHF.L.U32 R0, R0, 0x2, RZ ;  /* 0x0000000200007819 */ /* 0x002fce00000006ff */
[----:B------:R-:W1:Y:S01]  /*0090*/  LDC.64 R6, c[0x0][0x250] ;  /* 0x00009400ff067b82 */ /* 0x000e620000000a00 */
[----:B---3--:R-:W-:Y:S02]  /*00a0*/  SHF.R.S32.HI R3, RZ, 0x16, R5 ;  /* 0x00000016ff037819 */ /* 0x008fe40000011405 */
[----:B------:R-:W-:Y:S02]  /*00b0*/  LOP3.LUT R0, R0, 0x1fc, RZ, 0xc0, !PT ;  /* 0x000001fc00007812 */ /* 0x000fe400078ec0ff */
[----:B------:R-:W-:Y:S02]  /*00c0*/  SGXT R3, R3, 0x1 ;  /* 0x000000010303781a */ /* 0x000fe40000000200 */
[----:B------:R-:W-:Y:S02]  /*00d0*/  LEA R0, R5, R0, 0x9 ;  /* 0x0000000005007211 */ /* 0x000fe400078e48ff */
[----:B------:R-:W3:Y:S02]  /*00e0*/  LDC.64 R4, c[0x0][0x238] ;  /* 0x00008e00ff047b82 */ /* 0x000ee40000000a00 */
[----:B------:R-:W-:-:S04]  /*00f0*/  LEA.HI R3, R3, R0, RZ, 0xa ;  /* 0x0000000003037211 */ /* 0x000fc800078f50ff */
[----:B------:R-:W-:-:S04]  /*0100*/  LOP3.LUT R3, R3, 0xfffffc00, RZ, 0xc0, !PT ;  /* 0xfffffc0003037812 */ /* 0x000fc800078ec0ff */
[----:B------:R-:W-:-:S05]  /*0110*/  IADD3 R2, R0, -R3, RZ ;  /* 0x8000000300027210 */ /* 0x000fca0007ffe0ff */
[----:B--2---:R-:W-:-:S06]  /*0120*/  IMAD.WIDE R16, R2, 0x4, R16 ;  /* 0x0000000402107825 */ /* 0x004fcc00078e0210 */
[----:B------:R-:W2:Y:S01]  /*0130*/  LDG.E.EL.128 R16, desc[UR4][R16.64] ;  /* 0x0000000410107981 */ /* 0x000ea2000c2e1d00 */
[----:B----4-:R-:W-:-:S04]  /*0140*/  IMAD.WIDE R32, R0, 0x4, R32 ;  /* 0x0000000400207825 */ /* 0x010fc800078e0220 */
[C---:B-----5:R-:W-:Y:S02]  /*0150*/  IMAD.WIDE R28, R2.reuse, 0x4, R28 ;  /* 0x00000004021c7825 */ /* 0x060fe400078e021c */
[----:B------:R-:W4:Y:S02]  /*0160*/  LDG.E.128 R32, desc[UR4][R32.64] ;  /* 0x0000000420207981 */ /* 0x000f24000c1e1d00 */
[C---:B0-----:R-:W-:Y:S02]  /*0170*/  IMAD.WIDE R20, R2.reuse, 0x4, R20 ;  /* 0x0000000402147825 */ /* 0x041fe400078e0214 */
[----:B------:R-:W4:Y:S02]  /*0180*/  LDG.E.EL.128 R28, desc[UR4][R28.64] ;  /* 0x000000041c1c7981 */ /* 0x000f24000c2e1d00 */
[----:B---3--:R-:W-:Y:S02]  /*0190*/  IMAD.WIDE R24, R2, 0x4, R4 ;  /* 0x0000000402187825 */ /* 0x008fe400078e0204 */
[----:B------:R-:W3:Y:S04]  /*01a0*/  LDG.E.EL.128 R20, desc[UR4][R20.64] ;  /* 0x0000000414147981 */ /* 0x000ee8000c2e1d00 */
[----:B------:R-:W3:Y:S01]  /*01b0*/  LDG.E.EL.128 R24, desc[UR4][R24.64] ;  /* 0x0000000418187981 */ /* 0x000ee2000c2e1d00 */
[----:B------:R-:W-:Y:S01]  /*01c0*/  HFMA2.MMA R3, -RZ, RZ, 1.625, 0 ;  /* 0x3e800000ff037435 */ /* 0x000fe200000001ff */
[----:B--2---:R-:W-:Y:S01]  /*01d0*/  FADD R16, R16, 9.9999997473787516356e-06 ;  /* 0x3727c5ac10107421 */ /* 0x004fe20000000000 */
[----:B------:R-:W-:Y:S01]  /*01e0*/  FADD R17, R17, 9.9999997473787516356e-06 ;  /* 0x3727c5ac11117421 */ /* 0x000fe20000000000 */
[----:B------:R-:W-:-:S02]  /*01f0*/  FADD R18, R18, 9.9999997473787516356e-06 ;  /* 0x3727c5ac12127421 */ /* 0x000fc40000000000 */
[----:B------:R-:W0:Y:S01]  /*0200*/  MUFU.SQRT R8, R16 ;  /* 0x0000001000087308 */ /* 0x000e220000002000 */
[----:B----4-:R-:W-:-:S07]  /*0210*/  FADD R28, R32, -R28 ;  /* 0x8000001c201c7221 */ /* 0x010fce0000000000 */
[----:B------:R-:W2:Y:S01]  /*0220*/  MUFU.SQRT R4, R17 ;  /* 0x0000001100047308 */ /* 0x000ea20000002000 */
[----:B0-----:R-:W-:-:S07]  /*0230*/  FSETP.GT.AND P0, PT, R8, 8.50705917302346158658e+37, PT ;  /* 0x7e8000000800780b */ /* 0x001fce0003f04000 */
[----:B------:R-:W0:Y:S01]  /*0240*/  MUFU.SQRT R10, R18 ;  /* 0x00000012000a7308 */ /* 0x000e220000002000 */
[----:B------:R-:W-:Y:S02]  /*0250*/  FSETP.GEU.AND P1, PT, R8, 1.175494350822287508e-38, PT ;  /* 0x008000000800780b */ /* 0x000fe40003f2e000 */
[----:B------:R-:W-:Y:S02]  /*0260*/  FSEL R12, R3, 1, P0 ;  /* 0x3f800000030c7808 */ /* 0x000fe40000000000 */
[----:B--2---:R-:W-:Y:S01]  /*0270*/  FSETP.GEU.AND P2, PT, R4, 1.175494350822287508e-38, PT ;  /* 0x008000000400780b */ /* 0x004fe20003f4e000 */
[----:B------:R-:W-:Y:S01]  /*0280*/  @P0 FMUL R8, R8, 0.25 ;  /* 0x3e80000008080820 */ /* 0x000fe20000400000 */
[----:B------:R-:W-:-:S07]  /*0290*/  FSETP.GT.AND P0, PT, R4, 8.50705917302346158658e+37, PT ;  /* 0x7e8000000400780b */ /* 0x000fce0003f04000 */
[----:B------:R-:W-:Y:S01]  /*02a0*/  @!P1 FMUL R12, R12, 16777216 ;  /* 0x4b8000000c0c9820 */ /* 0x000fe20000400000 */
[----:B------:R-:W-:Y:S01]  /*02b0*/  @!P1 FMUL R8, R8, 16777216 ;  /* 0x4b80000008089820 */ /* 0x000fe20000400000 */
[----:B0-----:R-:W-:-:S03]  /*02c0*/  FSETP.GT.AND P1, PT, R10, 8.50705917302346158658e+37, PT ;  /* 0x7e8000000a00780b */ /* 0x001fc60003f24000 */
[----:B------:R0:W2:Y:S01]  /*02d0*/  MUFU.RCP R5, R8 ;  /* 0x0000000800057308 */ /* 0x0000a20000001000 */
[----:B------:R-:W-:Y:S01]  /*02e0*/  FSETP.GEU.AND P3, PT, R10, 1.175494350822287508e-38, PT ;  /* 0x008000000a00780b */ /* 0x000fe20003f6e000 */
[----:B0-----:R-:W0:Y:S01]  /*02f0*/  LDC.64 R8, c[0x0][0x248] ;  /* 0x00009200ff087b82 */ /* 0x001e220000000a00 */
[----:B--2---:R-:W-:Y:S01]  /*0300*/  FMUL R5, R5, R12 ;  /* 0x0000000c05057220 */ /* 0x004fe20000400000 */
[----:B-1----:R-:W-:-:S06]  /*0310*/  IMAD.WIDE R12, R2, 0x4, R6 ;  /* 0x00000004020c7825 */ /* 0x002fcc00078e0206 */
[----:B------:R-:W1:Y:S01]  /*0320*/  LDC.64 R6, c[0x0][0x240] ;  /* 0x00009000ff067b82 */ /* 0x000e620000000a00 */
[----:B------:R-:W2:Y:S01]  /*0330*/  LDG.E.EL.128 R12, desc[UR4][R12.64] ;  /* 0x000000040c0c7981 */ /* 0x000ea2000c2e1d00 */
[----:B------:R-:W-:Y:S01]  /*0340*/  @P0 FMUL R4, R4, 0.25 ;  /* 0x3e80000004040820 */ /* 0x000fe20000400000 */
[----:B------:R-:W-:Y:S01]  /*0350*/  @P1 FMUL R10, R10, 0.25 ;  /* 0x3e8000000a0a1820 */ /* 0x000fe20000400000 */
[----:B------:R-:W-:Y:S01]  /*0360*/  FMUL R5, R5, R28 ;  /* 0x0000001c05057220 */ /* 0x000fe20000400000 */
[C---:B------:R-:W-:Y:S01]  /*0370*/  FSEL R17, R3.reuse, 1, P1 ;  /* 0x3f80000003117808 */ /* 0x040fe20000800000 */
[----:B------:R-:W-:Y:S01]  /*0380*/  @!P2 FMUL R4, R4, 16777216 ;  /* 0x4b8000000404a820 */ /* 0x000fe20000400000 */
[----:B------:R-:W-:Y:S01]  /*0390*/  @!P3 FMUL R10, R10, 16777216 ;  /* 0x4b8000000a0ab820 */ /* 0x000fe20000400000 */
[----:B---3--:R-:W-:Y:S01]  /*03a0*/  FFMA R20, R20, R5, R24 ;  /* 0x0000000514147223 */ /* 0x008fe20000000018 */
[----:B------:R-:W-:Y:S01]  /*03b0*/  FSEL R5, R3, 1, P0 ;  /* 0x3f80000003057808 */ /* 0x000fe20000000000 */
[----:B------:R-:W-:Y:S01]  /*03c0*/  @!P3 FMUL R17, R17, 16777216 ;  /* 0x4b8000001111b820 */ /* 0x000fe20000400000 */
[----:B------:R-:W-:Y:S01]  /*03d0*/  FADD R29, R33, -R29 ;  /* 0x8000001d211d7221 */ /* 0x000fe20000000000 */
[----:B------:R-:W3:Y:S01]  /*03e0*/  MUFU.RCP R4, R4 ;  /* 0x0000000400047308 */ /* 0x000ee20000001000 */
[----:B0-----:R-:W-:-:S04]  /*03f0*/  IMAD.WIDE R8, R2, 0x4, R8 ;  /* 0x0000000402087825 */ /* 0x001fc800078e0208 */
[----:B------:R-:W-:Y:S01]  /*0400*/  @!P2 FMUL R5, R5, 16777216 ;  /* 0x4b8000000505a820 */ /* 0x000fe20000400000 */
[----:B------:R-:W-:Y:S01]  /*0410*/  FADD R19, R19, 9.9999997473787516356e-06 ;  /* 0x3727c5ac13137421 */ /* 0x000fe20000000000 */
[----:B------:R-:W-:Y:S01]  /*0420*/  FADD R30, R34, -R30 ;  /* 0x8000001e221e7221 */ /* 0x000fe20000000000 */
[----:B------:R-:W0:Y:S01]  /*0430*/  MUFU.RCP R10, R10 ;  /* 0x0000000a000a7308 */ /* 0x000e220000001000 */
[----:B-1----:R-:W-:-:S04]  /*0440*/  IMAD.WIDE R6, R0, 0x4, R6 ;  /* 0x0000000400067825 */ /* 0x002fc800078e0206 */
[----:B---3--:R-:W-:Y:S02]  /*0450*/  FMUL R16, R4, R5 ;  /* 0x0000000504107220 */ /* 0x008fe40000400000 */
[----:B------:R-:W3:Y:S02]  /*0460*/  LDG.E.128 R4, desc[UR4][R6.64] ;  /* 0x0000000406047981 */ /* 0x000ee4000c1e1d00 */
[----:B------:R-:W-:Y:S02]  /*0470*/  FMUL R16, R16, R29 ;  /* 0x0000001d10107220 */ /* 0x000fe40000400000 */
[----:B------:R-:W1:Y:S01]  /*0480*/  LDC.64 R28, c[0x0][0x210] ;  /* 0x00008400ff1c7b82 */ /* 0x000e620000000a00 */
[----:B0-----:R-:W-:Y:S01]  /*0490*/  FMUL R17, R10, R17 ;  /* 0x000000110a117220 */ /* 0x001fe20000400000 */
[----:B------:R-:W-:Y:S01]  /*04a0*/  FFMA R21, R21, R16, R25 ;  /* 0x0000001015157223 */ /* 0x000fe20000000019 */
[----:B------:R-:W3:Y:S01]  /*04b0*/  LDG.E.EL.128 R8, desc[UR4][R8.64] ;  /* 0x0000000408087981 */ /* 0x000ee2000c2e1d00 */
[----:B------:R-:W0:Y:S02]  /*04c0*/  MUFU.SQRT R16, R19 ;  /* 0x0000001300107308 */ /* 0x000e240000002000 */
[----:B0-----:R-:W-:-:S02]  /*04d0*/  FSETP.GT.AND P3, PT, R16, 8.50705917302346158658e+37, PT ;  /* 0x7e8000001000780b */ /* 0x001fc40003f64000 */
[----:B------:R-:W-:Y:S01]  /*04e0*/  FSETP.GEU.AND P4, PT, R16, 1.175494350822287508e-38, PT ;  /* 0x008000001000780b */ /* 0x000fe20003f8e000 */
[----:B------:R-:W-:-:S10]  /*04f0*/  FMUL R17, R17, R30 ;  /* 0x0000001e11117220 */ /* 0x000fd40000400000 */
[----:B------:R-:W-:-:S04]  /*0500*/  @P3 FMUL R16, R16, 0.25 ;  /* 0x3e80000010103820 */ /* 0x000fc80000400000 */
[----:B------:R-:W-:-:S04]  /*0510*/  @!P4 FMUL R16, R16, 16777216 ;  /* 0x4b8000001010c820 */ /* 0x000fc80000400000 */
[----:B------:R-:W0:Y:S01]  /*0520*/  MUFU.RCP R24, R16 ;  /* 0x0000001000187308 */ /* 0x000e220000001000 */
[----:B------:R-:W-:Y:S01]  /*0530*/  FFMA R22, R22, R17, R26 ;  /* 0x0000001116167223 */ /* 0x000fe2000000001a */
[----:B------:R-:W-:-:S05]  /*0540*/  FSEL R17, R3, 1, P3 ;  /* 0x3f80000003117808 */ /* 0x000fca0001800000 */
[----:B------:R-:W-:-:S04]  /*0550*/  @!P4 FMUL R17, R17, 16777216 ;  /* 0x4b8000001111c820 */ /* 0x000fc80000400000 */
[----:B0-----:R-:W-:Y:S02]  /*0560*/  FMUL R24, R24, R17 ;  /* 0x0000001118187220 */ /* 0x001fe40000400000 */
[----:B------:R-:W0:Y:S02]  /*0570*/  LDC.64 R16, c[0x0][0x260] ;  /* 0x00009800ff107b82 */ /* 0x000e240000000a00 */
[----:B0-----:R-:W-:-:S04]  /*0580*/  IMAD.WIDE R16, R2, 0x4, R16 ;  /* 0x0000000402107825 */ /* 0x001fc800078e0210 */
[----:B--2---:R-:W-:Y:S01]  /*0590*/  FADD R12, R12, 9.9999997473787516356e-06 ;  /* 0x3727c5ac0c0c7421 */ /* 0x004fe20000000000 */
[----:B------:R-:W-:Y:S01]  /*05a0*/  FADD R13, R13, 9.9999997473787516356e-06 ;  /* 0x3727c5ac0d0d7421 */ /* 0x000fe20000000000 */
[----:B------:R-:W-:-:S04]  /*05b0*/  FADD R14, R14, 9.9999997473787516356e-06 ;  /* 0x3727c5ac0e0e7421 */ /* 0x000fc80000000000 */
[----:B------:R-:W0:Y:S01]  /*05c0*/  MUFU.SQRT R12, R12 ;  /* 0x0000000c000c7308 */ /* 0x000e220000002000 */
[----:B------:R-:W-:-:S07]  /*05d0*/  FADD R15, R15, 9.9999997473787516356e-06 ;  /* 0x3727c5ac0f0f7421 */ /* 0x000fce0000000000 */
[----:B------:R-:W2:Y:S08]  /*05e0*/  MUFU.SQRT R13, R13 ;  /* 0x0000000d000d7308 */ /* 0x000eb00000002000 */
[----:B------:R-:W4:Y:S01]  /*05f0*/  MUFU.SQRT R14, R14 ;  /* 0x0000000e000e7308 */ /* 0x000f220000002000 */
[----:B0-----:R-:W-:-:S07]  /*0600*/  FSETP.GT.AND P0, PT, R12, 8.50705917302346158658e+37, PT ;  /* 0x7e8000000c00780b */ /* 0x001fce0003f04000 */
[----:B------:R-:W0:Y:S01]  /*0610*/  MUFU.SQRT R15, R15 ;  /* 0x0000000f000f7308 */ /* 0x000e220000002000 */
[----:B--2---:R-:W-:Y:S02]  /*0620*/  FSETP.GT.AND P2, PT, R13, 8.50705917302346158658e+37, PT ;  /* 0x7e8000000d00780b */ /* 0x004fe40003f44000 */
[----:B------:R-:W-:Y:S02]  /*0630*/  FSETP.GEU.AND P1, PT, R12, 1.175494350822287508e-38, PT ;  /* 0x008000000c00780b */ /* 0x000fe40003f2e000 */
[----:B----4-:R-:W-:Y:S01]  /*0640*/  FSETP.GT.AND P6, PT, R14, 8.50705917302346158658e+37, PT ;  /* 0x7e8000000e00780b */ /* 0x010fe20003fc4000 */
[----:B------:R-:W-:Y:S01]  /*0650*/  @P0 FMUL R12, R12, 0.25 ;  /* 0x3e8000000c0c0820 */ /* 0x000fe20000400000 */
[----:B------:R-:W-:Y:S02]  /*0660*/  FSEL R18, R3, 1, P0 ;  /* 0x3f80000003127808 */ /* 0x000fe40000000000 */
[----:B------:R-:W-:Y:S02]  /*0670*/  FSETP.GEU.AND P3, PT, R13, 1.175494350822287508e-38, PT ;  /* 0x008000000d00780b */ /* 0x000fe40003f6e000 */
[----:B0-----:R-:W-:-:S02]  /*0680*/  FSETP.GT.AND P5, PT, R15, 8.50705917302346158658e+37, PT ;  /* 0x7e8000000f00780b */ /* 0x001fc40003fa4000 */
[----:B------:R-:W-:Y:S02]  /*0690*/  FSETP.GEU.AND P4, PT, R14, 1.175494350822287508e-38, PT ;  /* 0x008000000e00780b */ /* 0x000fe40003f8e000 */
[----:B------:R-:W-:Y:S01]  /*06a0*/  FSETP.GEU.AND P0, PT, R15, 1.175494350822287508e-38, PT ;  /* 0x008000000f00780b */ /* 0x000fe20003f0e000 */
[----:B---3--:R-:W-:Y:S01]  /*06b0*/  FADD R4, R4, -R8 ;  /* 0x8000000804047221 */ /* 0x008fe20000000000 */
[----:B------:R-:W-:Y:S02]  /*06c0*/  FADD R5, R5, -R9 ;  /* 0x8000000905057221 */ /* 0x000fe40000000000 */
[----:B------:R-:W0:Y:S01]  /*06d0*/  LDC.64 R8, c[0x0][0x258] ;  /* 0x00009600ff087b82 */ /* 0x000e220000000a00 */
[----:B------:R-:W-:Y:S01]  /*06e0*/  @P2 FMUL R13, R13, 0.25 ;  /* 0x3e8000000d0d2820 */ /* 0x000fe20000400000 */
[----:B------:R-:W-:-:S03]  /*06f0*/  @P6 FMUL R14, R14, 0.25 ;  /* 0x3e8000000e0e6820 */ /* 0x000fc60000400000 */
[----:B------:R-:W-:Y:S01]  /*0700*/  @P5 FMUL R15, R15, 0.25 ;  /* 0x3e8000000f0f5820 */ /* 0x000fe20000400000 */
[----:B------:R-:W-:Y:S01]  /*0710*/  @!P3 FMUL R13, R13, 16777216 ;  /* 0x4b8000000d0db820 */ /* 0x000fe20000400000 */
[----:B------:R-:W-:Y:S02]  /*0720*/  @!P4 FMUL R14, R14, 16777216 ;  /* 0x4b8000000e0ec820 */ /* 0x000fe40000400000 */
[----:B------:R-:W-:Y:S01]  /*0730*/  @!P0 FMUL R15, R15, 16777216 ;  /* 0x4b8000000f0f8820 */ /* 0x000fe20000400000 */
[----:B------:R-:W-:Y:S02]  /*0740*/  @!P1 FMUL R12, R12, 16777216 ;  /* 0x4b8000000c0c9820 */ /* 0x000fe40000400000 */
[----:B------:R-:W-:Y:S01]  /*0750*/  MUFU.RCP R13, R13 ;  /* 0x0000000d000d7308 */ /* 0x000fe20000001000 */
[----:B------:R-:W-:Y:S01]  /*0760*/  FADD R6, R6, -R10 ;  /* 0x8000000a06067221 */ /* 0x000fe20000000000 */
[----:B------:R-:W-:-:S06]  /*0770*/  FSEL R19, R3, 1, P6 ;  /* 0x3f80000003137808 */ /* 0x000fcc0003000000 */
[----:B------:R2:W3:Y:S01]  /*0780*/  MUFU.RCP R25, R12 ;  /* 0x0000000c00197308 */ /* 0x0004e20000001000 */
[----:B------:R-:W-:-:S07]  /*0790*/  FSEL R10, R3, 1, P5 ;  /* 0x3f800000030a7808 */ /* 0x000fce0002800000 */
[----:B------:R-:W4:Y:S01]  /*07a0*/  MUFU.RCP R14, R14 ;  /* 0x0000000e000e7308 */ /* 0x000f220000001000 */
[----:B--2---:R-:W-:-:S07]  /*07b0*/  FSEL R12, R3, 1, P2 ;  /* 0x3f800000030c7808 */ /* 0x004fce0001000000 */
[----:B------:R-:W2:Y:S01]  /*07c0*/  MUFU.RCP R15, R15 ;  /* 0x0000000f000f7308 */ /* 0x000ea20000001000 */
[----:B------:R-:W-:Y:S01]  /*07d0*/  @!P1 FMUL R18, R18, 16777216 ;  /* 0x4b80000012129820 */ /* 0x000fe20000400000 */
[----:B------:R-:W-:Y:S01]  /*07e0*/  @!P3 FMUL R12, R12, 16777216 ;  /* 0x4b8000000c0cb820 */ /* 0x000fe20000400000 */
[----:B------:R-:W-:Y:S01]  /*07f0*/  @!P4 FMUL R19, R19, 16777216 ;  /* 0x4b8000001313c820 */ /* 0x000fe20000400000 */
[----:B0-----:R-:W-:-:S04]  /*0800*/  IMAD.WIDE R8, R2, 0x4, R8 ;  /* 0x0000000402087825 */ /* 0x001fc800078e0208 */
[----:B------:R-:W-:Y:S01]  /*0810*/  @!P0 FMUL R10, R10, 16777216 ;  /* 0x4b8000000a0a8820 */ /* 0x000fe20000400000 */
[----:B---3--:R-:W-:Y:S01]  /*0820*/  FMUL R25, R25, R18 ;  /* 0x0000001219197220 */ /* 0x008fe20000400000 */
[----:B------:R-:W-:Y:S01]  /*0830*/  FMUL R2, R13, R12 ;  /* 0x0000000c0d027220 */ /* 0x000fe20000400000 */
[----:B----4-:R-:W-:Y:S02]  /*0840*/  FMUL R3, R14, R19 ;  /* 0x000000130e037220 */ /* 0x010fe40000400000 */
[----:B------:R-:W3:Y:S01]  /*0850*/  LDG.E.EL.128 R16, desc[UR4][R16.64] ;  /* 0x0000000410107981 */ /* 0x000ee2000c2e1d00 */
[----:B--2---:R-:W-:-:S03]  /*0860*/  FMUL R10, R15, R10 ;  /* 0x0000000a0f0a7220 */ /* 0x004fc60000400000 */
[----:B------:R-:W3:Y:S01]  /*0870*/  LDG.E.EL.128 R12, desc[UR4][R8.64] ;  /* 0x00000004080c7981 */ /* 0x000ee2000c2e1d00 */
[----:B------:R-:W-:Y:S01]  /*0880*/  FADD R31, R35, -R31 ;  /* 0x8000001f231f7221 */ /* 0x000fe20000000000 */
[----:B------:R-:W-:Y:S01]  /*0890*/  FADD R7, R7, -R11 ;  /* 0x8000000b07077221 */ /* 0x000fe20000000000 */
[----:B------:R-:W-:Y:S01]  /*08a0*/  FMUL R25, R25, R4 ;  /* 0x0000000419197220 */ /* 0x000fe20000400000 */
[----:B------:R-:W-:Y:S01]  /*08b0*/  FMUL R2, R2, R5 ;  /* 0x0000000502027220 */ /* 0x000fe20000400000 */
[----:B------:R-:W-:Y:S01]  /*08c0*/  FMUL R24, R24, R31 ;  /* 0x0000001f18187220 */ /* 0x000fe20000400000 */
[----:B------:R-:W-:Y:S01]  /*08d0*/  FMUL R3, R3, R6 ;  /* 0x0000000603037220 */ /* 0x000fe20000400000 */
[----:B------:R-:W-:Y:S02]  /*08e0*/  FMUL R10, R10, R7 ;  /* 0x000000070a0a7220 */ /* 0x000fe40000400000 */
[----:B------:R-:W-:Y:S01]  /*08f0*/  FFMA R23, R23, R24, R27 ;  /* 0x0000001817177223 */ /* 0x000fe2000000001b */
[----:B-1----:R-:W-:-:S04]  /*0900*/  IMAD.WIDE R28, R0, 0x4, R28 ;  /* 0x00000004001c7825 */ /* 0x002fc800078e021c */
[----:B---3--:R-:W-:Y:S01]  /*0910*/  FFMA R25, R12, R25, R16 ;  /* 0x000000190c197223 */ /* 0x008fe20000000010 */
[----:B------:R-:W-:Y:S01]  /*0920*/  FFMA R2, R13, R2, R17 ;  /* 0x000000020d027223 */ /* 0x000fe20000000011 */
[----:B------:R-:W-:Y:S01]  /*0930*/  FFMA R3, R14, R3, R18 ;  /* 0x000000030e037223 */ /* 0x000fe20000000012 */
[----:B------:R-:W-:Y:S02]  /*0940*/  FFMA R10, R15, R10, R19 ;  /* 0x0000000a0f0a7223 */ /* 0x000fe40000000013 */
[C---:B------:R-:W-:Y:S01]  /*0950*/  FSETP.GEU.AND P0, PT, R20.reuse, -R25, PT ;  /* 0x800000191400720b */ /* 0x040fe20003f0e000 */
[----:B------:R-:W-:Y:S01]  /*0960*/  FADD R20, R20, R25 ;  /* 0x0000001914147221 */ /* 0x000fe20000000000 */
[C---:B------:R-:W-:Y:S01]  /*0970*/  FSETP.GEU.AND P1, PT, R21.reuse, -R2, PT ;  /* 0x800000021500720b */ /* 0x040fe20003f2e000 */
[----:B------:R-:W-:Y:S01]  /*0980*/  FADD R2, R21, R2 ;  /* 0x0000000215027221 */ /* 0x000fe20000000000 */
[C---:B------:R-:W-:Y:S01]  /*0990*/  FSETP.GEU.AND P2, PT, R22.reuse, -R3, PT ;  /* 0x800000031600720b */ /* 0x040fe20003f4e000 */
[----:B------:R-:W-:Y:S01]  /*09a0*/  FADD R3, R22, R3 ;  /* 0x0000000316037221 */ /* 0x000fe20000000000 */
[C---:B------:R-:W-:Y:S01]  /*09b0*/  FSETP.GEU.AND P3, PT, R23.reuse, -R10, PT ;  /* 0x8000000a1700720b */ /* 0x040fe20003f6e000 */
[----:B------:R-:W-:Y:S01]  /*09c0*/  FADD R10, R23, R10 ;  /* 0x0000000a170a7221 */ /* 0x000fe20000000000 */
[----:B------:R-:W-:-:S02]  /*09d0*/  FSEL R20, R20, RZ, P0 ;  /* 0x000000ff14147208 */ /* 0x000fc40000000000 */
[----:B------:R-:W-:Y:S02]  /*09e0*/  FSEL R21, R2, RZ, P1 ;  /* 0x000000ff02157208 */ /* 0x000fe40000800000 */
[----:B------:R-:W-:Y:S02]  /*09f0*/  FSEL R22, R3, RZ, P2 ;  /* 0x000000ff03167208 */ /* 0x000fe40001000000 */
[----:B------:R-:W-:-:S05]  /*0a00*/  FSEL R23, R10, RZ, P3 ;  /* 0x000000ff0a177208 */ /* 0x000fca0001800000 */
[----:B------:R-:W-:Y:S01]  /*0a10*/  STG.E.128 desc[UR4][R28.64], R20 ;  /* 0x000000141c007986 */ /* 0x000fe2000c101d04 */
[----:B------:R-:W-:Y:S05]  /*0a20*/  EXIT ;  /* 0x000000000000794d */ /* 0x000fea0003800000 */
.L_x_0:
[----:B------:R-:W-:-:S00]  /*0a30*/  BRA `(.L_x_0) ;  /* 0xfffffffc00fc7947 */ /* 0x000fc0000383ffff */
[----:B------:R-:W-:-:S00]  /*0a40*/  NOP ;  /* 0x0000000000007918 */ /* 0x000fc00000000000 */
        /* <DEDUP_REMOVED lines=11> */
.L_x_1:


//--------------------- .nv.global.init           --------------------------
	.section	.nv.global.init,"aw",@progbits
.nv.global.init:
	.type		_$_str,@object
	.size		_$_str,(_$_str_$_2 - _$_str)
_$_str:
        /*0000*/ 	.byte	0x5f, 0x5f, 0x43, 0x55, 0x44, 0x41, 0x5f, 0x46, 0x54, 0x5a, 0x00
	.type		_$_str_$_2,@object
	.size		_$_str_$_2,(.L_1 - _$_str_$_2)
_$_str_$_2:
        /*000b*/ 	.byte	0x5f, 0x5f, 0x43, 0x55, 0x44, 0x41, 0x5f, 0x50, 0x52, 0x45, 0x43, 0x5f, 0x53, 0x51, 0x52, 0x54
        /*001b*/ 	.byte	0x00
.L_1:


//--------------------- .nv.constant0.triton_poi_fused__native_batch_norm_legit_no_training_add_relu_20 --------------------------
	.section	.nv.constant0.triton_poi_fused__native_batch_norm_legit_no_training_add_relu_20,"a",@progbits
	.sectionflags	@""
	.align	4
.nv.constant0.triton_poi_fused__native_batch_norm_legit_no_training_add_relu_20:
	.zero		620
